//
// Generated by NVIDIA NVVM Compiler
//
// Compiler Build ID: CL-36424714
// Cuda compilation tools, release 13.0, V13.0.88
// Based on NVVM 20.0.0
//

.version 9.0
.target sm_100
.address_size 64

	// .globl	_Z6kernelPiS_

.visible .entry _Z6kernelPiS_(
	.param .u64 .ptr .align 1 _Z6kernelPiS__param_0,
	.param .u64 .ptr .align 1 _Z6kernelPiS__param_1
)
{
	.reg .pred 	%p<2>;
	.reg .b32 	%r<7>;
	.reg .b64 	%rd<8>;

	ld.param.u64 	%rd2, [_Z6kernelPiS__param_0];
	ld.param.u64 	%rd3, [_Z6kernelPiS__param_1];
	cvta.to.global.u64 	%rd4, %rd3;
	cvta.to.global.u64 	%rd5, %rd2;
	mov.u32 	%r1, %tid.x;
	mul.wide.u32 	%rd6, %r1, 4;
	add.s64 	%rd7, %rd5, %rd6;
	ld.global.u32 	%r2, [%rd7];
	add.s64 	%rd1, %rd4, %rd6;
	ld.global.u32 	%r3, [%rd1];
	add.s32 	%r4, %r3, %r2;
	st.global.u32 	[%rd1], %r4;
	or.b32  	%r5, %r1, 32;
	setp.eq.s32 	%p1, %r5, 63;
	@%p1 bra 	$L__BB0_2;
	mov.b32 	%r6, 1111;
	st.global.u32 	[%rd1+4], %r6;
$L__BB0_2:
	ret;

}


// ===== COMPILED SASS (sm_100) =====

	.target	sm_100

	.elftype	@"ET_EXEC"


//--------------------- .note.nv.tkinfo           --------------------------
	.section	.note.nv.tkinfo,"",@"SHT_NOTE"
	.sectionflags	@"SHF_NOTE_NV_TKINFO"
	.tkinfo
        /*0018*/ 	.word	0x00000002
        /*0030*/ 	.string	""
        /*0030*/ 	.string	"ptxas"
        /*0030*/ 	.string	"Cuda compilation tools, release 13.0, V13.0.88"
        /*0030*/ 	.string	"Build cuda_13.0.r13.0/compiler.36424714_0"
        /*0030*/ 	.string	"-arch sm_100 -m 64 "



//--------------------- .note.nv.cuinfo           --------------------------
	.section	.note.nv.cuinfo,"",@"SHT_NOTE"
	.sectionflags	@"SHF_NOTE_NV_CUINFO"
        /*0018*/ 	.short	0x0002
        /*001a*/ 	.short	0x0064
        /*001c*/ 	.short	0x0082
	.zero		2


//--------------------- .nv.info                  --------------------------
	.section	.nv.info,"",@"SHT_CUDA_INFO"
	.align	4


	//----- nvinfo : EIATTR_REGCOUNT
	.align		4
        /*0000*/ 	.byte	0x04, 0x2f
        /*0002*/ 	.short	(.L_1 - .L_0)
	.align		4
.L_0:
        /*0004*/ 	.word	index@(_Z6kernelPiS_)
        /*0008*/ 	.word	0x0000000c


	//----- nvinfo : EIATTR_FRAME_SIZE
	.align		4
.L_1:
        /*000c*/ 	.byte	0x04, 0x11
        /*000e*/ 	.short	(.L_3 - .L_2)
	.align		4
.L_2:
        /*0010*/ 	.word	index@(_Z6kernelPiS_)
        /*0014*/ 	.word	0x00000000


	//----- nvinfo : EIATTR_MIN_STACK_SIZE
	.align		4
.L_3:
        /*0018*/ 	.byte	0x04, 0x12
        /*001a*/ 	.short	(.L_5 - .L_4)
	.align		4
.L_4:
        /*001c*/ 	.word	index@(_Z6kernelPiS_)
        /*0020*/ 	.word	0x00000000
.L_5:


//--------------------- .nv.compat                --------------------------
	.section	.nv.compat,"",@"SHT_CUDA_COMPAT_INFO"
	.align	4
        /*0000*/ 	.byte	0x02, 0x09, 0x00, 0x00, 0x02, 0x02, 0x01, 0x00, 0x02, 0x05, 0x05, 0x00, 0x03, 0x07, 0x01, 0x01
        /*0010*/ 	.byte	0x02, 0x03, 0x00, 0x00, 0x02, 0x06, 0x01, 0x00, 0x04, 0x0b, 0x08, 0x00, 0x09, 0x00, 0x00, 0x00
        /*0020*/ 	.byte	0x00, 0x00, 0x00, 0x00


//--------------------- .nv.info._Z6kernelPiS_    --------------------------
	.section	.nv.info._Z6kernelPiS_,"",@"SHT_CUDA_INFO"
	.sectionflags	@""
	.align	4


	//----- nvinfo : EIATTR_CUDA_API_VERSION
	.align		4
        /*0000*/ 	.byte	0x04, 0x37
        /*0002*/ 	.short	(.L_7 - .L_6)
.L_6:
        /*0004*/ 	.word	0x00000082


	//----- nvinfo : EIATTR_KPARAM_INFO
	.align		4
.L_7:
        /*0008*/ 	.byte	0x04, 0x17
        /*000a*/ 	.short	(.L_9 - .L_8)
.L_8:
        /*000c*/ 	.word	0x00000000
        /*0010*/ 	.short	0x0001
        /*0012*/ 	.short	0x0008
        /*0014*/ 	.byte	0x00, 0xf5, 0x21, 0x00


	//----- nvinfo : EIATTR_KPARAM_INFO
	.align		4
.L_9:
        /*0018*/ 	.byte	0x04, 0x17
        /*001a*/ 	.short	(.L_11 - .L_10)
.L_10:
        /*001c*/ 	.word	0x00000000
        /*0020*/ 	.short	0x0000
        /*0022*/ 	.short	0x0000
        /*0024*/ 	.byte	0x00, 0xf5, 0x21, 0x00


	//----- nvinfo : EIATTR_SPARSE_MMA_MASK
	.align		4
.L_11:
        /*0028*/ 	.byte	0x03, 0x50
        /*002a*/ 	.short	0x0000


	//----- nvinfo : EIATTR_MAXREG_COUNT
	.align		4
        /*002c*/ 	.byte	0x03, 0x1b
        /*002e*/ 	.short	0x00ff


	//----- nvinfo : EIATTR_MERCURY_ISA_VERSION
	.align		4
        /*0030*/ 	.byte	0x03, 0x5f
        /*0032*/ 	.short	0x0101


	//----- nvinfo : EIATTR_VRC_CTA_INIT_COUNT
	.align		4
        /*0034*/ 	.byte	0x02, 0x4a
	.zero		1
	.zero		1


	//----- nvinfo : EIATTR_EXIT_INSTR_OFFSETS
	.align		4
        /*0038*/ 	.byte	0x04, 0x1c
        /*003a*/ 	.short	(.L_13 - .L_12)


	//   ....[0]....
.L_12:
        /*003c*/ 	.word	0x000000d0


	//   ....[1]....
        /*0040*/ 	.word	0x00000100


	//----- nvinfo : EIATTR_CBANK_PARAM_SIZE
	.align		4
.L_13:
        /*0044*/ 	.byte	0x03, 0x19
        /*0046*/ 	.short	0x0010


	//----- nvinfo : EIATTR_PARAM_CBANK
	.align		4
        /*0048*/ 	.byte	0x04, 0x0a
        /*004a*/ 	.short	(.L_15 - .L_14)
	.align		4
.L_14:
        /*004c*/ 	.word	index@(.nv.constant0._Z6kernelPiS_)
        /*0050*/ 	.short	0x0380
        /*0052*/ 	.short	0x0010


	//----- nvinfo : EIATTR_SW_WAR
	.align		4
.L_15:
        /*0054*/ 	.byte	0x04, 0x36
        /*0056*/ 	.short	(.L_17 - .L_16)
.L_16:
        /*0058*/ 	.word	0x00000008
.L_17:


//--------------------- .nv.callgraph             --------------------------
	.section	.nv.callgraph,"",@"SHT_CUDA_CALLGRAPH"
	.align	4
	.sectionentsize	8
	.align		4
        /*0000*/ 	.word	0x00000000
	.align		4
        /*0004*/ 	.word	0xffffffff
	.align		4
        /*0008*/ 	.word	0x00000000
	.align		4
        /*000c*/ 	.word	0xfffffffe
	.align		4
        /*0010*/ 	.word	0x00000000
	.align		4
        /*0014*/ 	.word	0xfffffffd
	.align		4
        /*0018*/ 	.word	0x00000000
	.align		4
        /*001c*/ 	.word	0xfffffffc


//--------------------- .text._Z6kernelPiS_       --------------------------
	.section	.text._Z6kernelPiS_,"ax",@progbits
	.align	128
        .global         _Z6kernelPiS_
        .type           _Z6kernelPiS_,@function
        .size           _Z6kernelPiS_,(.L_x_1 - _Z6kernelPiS_)
        .other          _Z6kernelPiS_,@"STO_CUDA_ENTRY STV_DEFAULT"
_Z6kernelPiS_:
.text._Z6kernelPiS_:
[----:B------:R-:W-:Y:S01]  /*0000*/  LDC R1, c[0x0][0x37c] ;  /* 0x0000df00ff017b82 */ /* 0x000fe20000000800 */
[----:B------:R-:W0:Y:S07]  /*0010*/  S2R R9, SR_TID.X ;  /* 0x0000000000097919 */ /* 0x000e2e0000002100 */
[----:B------:R-:W0:Y:S01]  /*0020*/  LDC.64 R2, c[0x0][0x380] ;  /* 0x0000e000ff027b82 */ /* 0x000e220000000a00 */
[----:B------:R-:W1:Y:S07]  /*0030*/  LDCU.64 UR4, c[0x0][0x358] ;  /* 0x00006b00ff0477ac */ /* 0x000e6e0008000a00 */
[----:B------:R-:W2:Y:S01]  /*0040*/  LDC.64 R4, c[0x0][0x388] ;  /* 0x0000e200ff047b82 */ /* 0x000ea20000000a00 */
[----:B0-----:R-:W-:-:S04]  /*0050*/  IMAD.WIDE.U32 R2, R9, 0x4, R2 ;  /* 0x0000000409027825 */ /* 0x001fc800078e0002 */
[C---:B--2---:R-:W-:Y:S02]  /*0060*/  IMAD.WIDE.U32 R4, R9.reuse, 0x4, R4 ;  /* 0x0000000409047825 */ /* 0x044fe400078e0004 */
[----:B-1----:R-:W2:Y:S04]  /*0070*/  LDG.E R2, desc[UR4][R2.64] ;  /* 0x0000000402027981 */ /* 0x002ea8000c1e1900 */
[----:B------:R-:W2:Y:S01]  /*0080*/  LDG.E R7, desc[UR4][R4.64] ;  /* 0x0000000404077981 */ /* 0x000ea2000c1e1900 */
[----:B------:R-:W-:-:S04]  /*0090*/  LOP3.LUT R0, R9, 0x20, RZ, 0xfc, !PT ;  /* 0x0000002009007812 */ /* 0x000fc800078efcff */
[----:B------:R-:W-:Y:S02]  /*00a0*/  ISETP.NE.AND P0, PT, R0, 0x3f, PT ;  /* 0x0000003f0000780c */ /* 0x000fe40003f05270 */
[----:B--2---:R-:W-:-:S05]  /*00b0*/  IADD3 R7, PT, PT, R2, R7, RZ ;  /* 0x0000000702077210 */ /* 0x004fca0007ffe0ff */
[----:B------:R0:W-:Y:S06]  /*00c0*/  STG.E desc[UR4][R4.64], R7 ;  /* 0x0000000704007986 */ /* 0x0001ec000c101904 */
[----:B------:R-:W-:Y:S05]  /*00d0*/  @!P0 EXIT ;  /* 0x000000000000894d */ /* 0x000fea0003800000 */
[----:B------:R-:W-:-:S05]  /*00e0*/  HFMA2 R3, -RZ, RZ, 0, 6.6220760345458984375e-05 ;  /* 0x00000457ff037431 */ /* 0x000fca00000001ff */
[----:B------:R-:W-:Y:S01]  /*00f0*/  STG.E desc[UR4][R4.64+0x4], R3 ;  /* 0x0000040304007986 */ /* 0x000fe2000c101904 */
[----:B------:R-:W-:Y:S05]  /*0100*/  EXIT ;  /* 0x000000000000794d */ /* 0x000fea0003800000 */
.L_x_0:
[----:B------:R-:W-:-:S00]  /*0110*/  BRA `(.L_x_0) ;  /* 0xfffffffc00fc7947 */ /* 0x000fc0000383ffff */
[----:B------:R-:W-:-:S00]  /*0120*/  NOP ;  /* 0x0000000000007918 */ /* 0x000fc00000000000 */
        /* <DEDUP_REMOVED lines=13> */
.L_x_1:


//--------------------- .nv.shared.reserved.0     --------------------------
	.section	.nv.shared.reserved.0,"aw",@nobits
	.weak		__nv_reservedSMEM_offset_0_alias
	.size		__nv_reservedSMEM_offset_0_alias, 0, 64
	.other		__nv_reservedSMEM_offset_0_alias,@"STO_CUDA_RESERVED_SHARED STV_DEFAULT"
__nv_reservedSMEM_offset_0_alias:
	.zero		0
	.zero		64


//--------------------- .nv.constant0._Z6kernelPiS_ --------------------------
	.section	.nv.constant0._Z6kernelPiS_,"a",@progbits
	.sectionflags	@""
	.align	4
.nv.constant0._Z6kernelPiS_:
	.zero		912


//--------------------- SYMBOLS --------------------------

	.type		.nv.reservedSmem.offset0,@object
	.size		.nv.reservedSmem.offset0,0x4
